//
// Generated by NVIDIA NVVM Compiler
//
// Compiler Build ID: CL-36424714
// Cuda compilation tools, release 13.0, V13.0.88
// Based on NVVM 20.0.0
//

.version 9.0
.target sm_100
.address_size 64

	// .globl	_Z24ray_pw_multiply_frame_v1PK6float2S1_PS_i
// _ZZ24ray_pw_multiply_frame_v2PK6float2S1_PS_iE4sh_H has been demoted

.visible .entry _Z24ray_pw_multiply_frame_v1PK6float2S1_PS_i(
	.param .u64 .ptr .align 1 _Z24ray_pw_multiply_frame_v1PK6float2S1_PS_i_param_0,
	.param .u64 .ptr .align 1 _Z24ray_pw_multiply_frame_v1PK6float2S1_PS_i_param_1,
	.param .u64 .ptr .align 1 _Z24ray_pw_multiply_frame_v1PK6float2S1_PS_i_param_2,
	.param .u32 _Z24ray_pw_multiply_frame_v1PK6float2S1_PS_i_param_3
)
{
	.reg .pred 	%p<2>;
	.reg .b32 	%r<9>;
	.reg .b32 	%f<10>;
	.reg .b64 	%rd<18>;

	ld.param.u64 	%rd1, [_Z24ray_pw_multiply_frame_v1PK6float2S1_PS_i_param_0];
	ld.param.u64 	%rd2, [_Z24ray_pw_multiply_frame_v1PK6float2S1_PS_i_param_1];
	ld.param.u64 	%rd3, [_Z24ray_pw_multiply_frame_v1PK6float2S1_PS_i_param_2];
	ld.param.u32 	%r2, [_Z24ray_pw_multiply_frame_v1PK6float2S1_PS_i_param_3];
	mov.u32 	%r3, %tid.x;
	mov.u32 	%r4, %ctaid.x;
	mov.u32 	%r5, %ntid.x;
	mad.lo.s32 	%r1, %r4, %r5, %r3;
	setp.gt.s32 	%p1, %r1, 4095;
	@%p1 bra 	$L__BB0_2;
	cvta.to.global.u64 	%rd4, %rd1;
	cvta.to.global.u64 	%rd5, %rd2;
	cvta.to.global.u64 	%rd6, %rd3;
	mov.u32 	%r6, %ctaid.y;
	mul.lo.s32 	%r7, %r6, 20;
	mul.wide.u32 	%rd7, %r7, 4096;
	shl.b32 	%r8, %r2, 12;
	cvt.s64.s32 	%rd8, %r8;
	cvt.s64.s32 	%rd9, %r1;
	add.s64 	%rd10, %rd7, %rd9;
	add.s64 	%rd11, %rd10, %rd8;
	shl.b64 	%rd12, %rd11, 3;
	add.s64 	%rd13, %rd4, %rd12;
	ld.global.v2.f32 	{%f1, %f2}, [%rd13];
	add.s64 	%rd14, %rd8, %rd9;
	shl.b64 	%rd15, %rd14, 3;
	add.s64 	%rd16, %rd5, %rd15;
	ld.global.v2.f32 	{%f3, %f4}, [%rd16];
	mul.f32 	%f5, %f1, %f3;
	mul.f32 	%f6, %f2, %f4;
	sub.f32 	%f7, %f5, %f6;
	mul.f32 	%f8, %f1, %f4;
	fma.rn.f32 	%f9, %f2, %f3, %f8;
	add.s64 	%rd17, %rd6, %rd12;
	st.global.v2.f32 	[%rd17], {%f7, %f9};
$L__BB0_2:
	ret;

}
	// .globl	_Z24ray_pw_multiply_frame_v2PK6float2S1_PS_i
.visible .entry _Z24ray_pw_multiply_frame_v2PK6float2S1_PS_i(
	.param .u64 .ptr .align 1 _Z24ray_pw_multiply_frame_v2PK6float2S1_PS_i_param_0,
	.param .u64 .ptr .align 1 _Z24ray_pw_multiply_frame_v2PK6float2S1_PS_i_param_1,
	.param .u64 .ptr .align 1 _Z24ray_pw_multiply_frame_v2PK6float2S1_PS_i_param_2,
	.param .u32 _Z24ray_pw_multiply_frame_v2PK6float2S1_PS_i_param_3
)
{
	.reg .pred 	%p<3>;
	.reg .b32 	%r<14>;
	.reg .b32 	%f<12>;
	.reg .b64 	%rd<17>;
	// demoted variable
	.shared .align 8 .b8 _ZZ24ray_pw_multiply_frame_v2PK6float2S1_PS_iE4sh_H[2048];
	ld.param.u64 	%rd1, [_Z24ray_pw_multiply_frame_v2PK6float2S1_PS_i_param_0];
	ld.param.u64 	%rd2, [_Z24ray_pw_multiply_frame_v2PK6float2S1_PS_i_param_1];
	ld.param.u64 	%rd3, [_Z24ray_pw_multiply_frame_v2PK6float2S1_PS_i_param_2];
	ld.param.u32 	%r3, [_Z24ray_pw_multiply_frame_v2PK6float2S1_PS_i_param_3];
	mov.u32 	%r4, %tid.x;
	mov.u32 	%r5, %ctaid.x;
	mov.u32 	%r6, %ntid.x;
	mad.lo.s32 	%r1, %r5, %r6, %r4;
	setp.gt.s32 	%p1, %r1, 4095;
	shl.b32 	%r7, %r4, 3;
	mov.u32 	%r8, _ZZ24ray_pw_multiply_frame_v2PK6float2S1_PS_iE4sh_H;
	add.s32 	%r2, %r8, %r7;
	@%p1 bra 	$L__BB1_2;
	cvta.to.global.u64 	%rd4, %rd2;
	shl.b32 	%r9, %r3, 12;
	add.s32 	%r10, %r9, %r1;
	mul.wide.s32 	%rd5, %r10, 8;
	add.s64 	%rd6, %rd4, %rd5;
	ld.global.v2.f32 	{%f1, %f2}, [%rd6];
	st.shared.v2.f32 	[%r2], {%f1, %f2};
$L__BB1_2:
	setp.gt.s32 	%p2, %r1, 4095;
	bar.sync 	0;
	@%p2 bra 	$L__BB1_4;
	mov.u32 	%r11, %ctaid.y;
	mul.lo.s32 	%r12, %r11, 20;
	mul.wide.u32 	%rd7, %r12, 4096;
	shl.b32 	%r13, %r3, 12;
	cvt.s64.s32 	%rd8, %r13;
	cvt.s64.s32 	%rd9, %r1;
	add.s64 	%rd10, %rd7, %rd9;
	add.s64 	%rd11, %rd10, %rd8;
	cvta.to.global.u64 	%rd12, %rd1;
	shl.b64 	%rd13, %rd11, 3;
	add.s64 	%rd14, %rd12, %rd13;
	ld.global.v2.f32 	{%f3, %f4}, [%rd14];
	ld.shared.v2.f32 	{%f5, %f6}, [%r2];
	mul.f32 	%f7, %f3, %f5;
	mul.f32 	%f8, %f4, %f6;
	sub.f32 	%f9, %f7, %f8;
	mul.f32 	%f10, %f3, %f6;
	fma.rn.f32 	%f11, %f4, %f5, %f10;
	cvta.to.global.u64 	%rd15, %rd3;
	add.s64 	%rd16, %rd15, %rd13;
	st.global.v2.f32 	[%rd16], {%f9, %f11};
$L__BB1_4:
	ret;

}


// ===== COMPILED SASS (sm_100) =====

	.target	sm_100

	.elftype	@"ET_EXEC"


//--------------------- .note.nv.tkinfo           --------------------------
	.section	.note.nv.tkinfo,"",@"SHT_NOTE"
	.sectionflags	@"SHF_NOTE_NV_TKINFO"
	.tkinfo
        /*0018*/ 	.word	0x00000002
        /*0030*/ 	.string	""
        /*0030*/ 	.string	"ptxas"
        /*0030*/ 	.string	"Cuda compilation tools, release 13.0, V13.0.88"
        /*0030*/ 	.string	"Build cuda_13.0.r13.0/compiler.36424714_0"
        /*0030*/ 	.string	"-arch sm_100 -m 64 "



//--------------------- .note.nv.cuinfo           --------------------------
	.section	.note.nv.cuinfo,"",@"SHT_NOTE"
	.sectionflags	@"SHF_NOTE_NV_CUINFO"
        /*0018*/ 	.short	0x0002
        /*001a*/ 	.short	0x0064
        /*001c*/ 	.short	0x0082
	.zero		2


//--------------------- .nv.info                  --------------------------
	.section	.nv.info,"",@"SHT_CUDA_INFO"
	.align	4


	//----- nvinfo : EIATTR_REGCOUNT
	.align		4
        /*0000*/ 	.byte	0x04, 0x2f
        /*0002*/ 	.short	(.L_1 - .L_0)
	.align		4
.L_0:
        /*0004*/ 	.word	index@(_Z24ray_pw_multiply_frame_v1PK6float2S1_PS_i)
        /*0008*/ 	.word	0x0000000c


	//----- nvinfo : EIATTR_FRAME_SIZE
	.align		4
.L_1:
        /*000c*/ 	.byte	0x04, 0x11
        /*000e*/ 	.short	(.L_3 - .L_2)
	.align		4
.L_2:
        /*0010*/ 	.word	index@(_Z24ray_pw_multiply_frame_v1PK6float2S1_PS_i)
        /*0014*/ 	.word	0x00000000


	//----- nvinfo : EIATTR_REGCOUNT
	.align		4
.L_3:
        /*0018*/ 	.byte	0x04, 0x2f
        /*001a*/ 	.short	(.L_5 - .L_4)
	.align		4
.L_4:
        /*001c*/ 	.word	index@(_Z24ray_pw_multiply_frame_v2PK6float2S1_PS_i)
        /*0020*/ 	.word	0x0000000d


	//----- nvinfo : EIATTR_FRAME_SIZE
	.align		4
.L_5:
        /*0024*/ 	.byte	0x04, 0x11
        /*0026*/ 	.short	(.L_7 - .L_6)
	.align		4
.L_6:
        /*0028*/ 	.word	index@(_Z24ray_pw_multiply_frame_v2PK6float2S1_PS_i)
        /*002c*/ 	.word	0x00000000


	//----- nvinfo : EIATTR_MIN_STACK_SIZE
	.align		4
.L_7:
        /*0030*/ 	.byte	0x04, 0x12
        /*0032*/ 	.short	(.L_9 - .L_8)
	.align		4
.L_8:
        /*0034*/ 	.word	index@(_Z24ray_pw_multiply_frame_v2PK6float2S1_PS_i)
        /*0038*/ 	.word	0x00000000


	//----- nvinfo : EIATTR_MIN_STACK_SIZE
	.align		4
.L_9:
        /*003c*/ 	.byte	0x04, 0x12
        /*003e*/ 	.short	(.L_11 - .L_10)
	.align		4
.L_10:
        /*0040*/ 	.word	index@(_Z24ray_pw_multiply_frame_v1PK6float2S1_PS_i)
        /*0044*/ 	.word	0x00000000
.L_11:


//--------------------- .nv.compat                --------------------------
	.section	.nv.compat,"",@"SHT_CUDA_COMPAT_INFO"
	.align	4
        /*0000*/ 	.byte	0x02, 0x09, 0x00, 0x00, 0x02, 0x02, 0x01, 0x00, 0x02, 0x05, 0x05, 0x00, 0x03, 0x07, 0x01, 0x01
        /*0010*/ 	.byte	0x02, 0x03, 0x00, 0x00, 0x02, 0x06, 0x01, 0x00, 0x04, 0x0b, 0x08, 0x00, 0x09, 0x00, 0x00, 0x00
        /*0020*/ 	.byte	0x00, 0x00, 0x00, 0x00


//--------------------- .nv.info._Z24ray_pw_multiply_frame_v2PK6float2S1_PS_i --------------------------
	.section	.nv.info._Z24ray_pw_multiply_frame_v2PK6float2S1_PS_i,"",@"SHT_CUDA_INFO"
	.sectionflags	@""
	.align	4


	//----- nvinfo : EIATTR_CUDA_API_VERSION
	.align		4
        /*0000*/ 	.byte	0x04, 0x37
        /*0002*/ 	.short	(.L_13 - .L_12)
.L_12:
        /*0004*/ 	.word	0x00000082


	//----- nvinfo : EIATTR_KPARAM_INFO
	.align		4
.L_13:
        /*0008*/ 	.byte	0x04, 0x17
        /*000a*/ 	.short	(.L_15 - .L_14)
.L_14:
        /*000c*/ 	.word	0x00000000
        /*0010*/ 	.short	0x0003
        /*0012*/ 	.short	0x0018
        /*0014*/ 	.byte	0x00, 0xf0, 0x11, 0x00


	//----- nvinfo : EIATTR_KPARAM_INFO
	.align		4
.L_15:
        /*0018*/ 	.byte	0x04, 0x17
        /*001a*/ 	.short	(.L_17 - .L_16)
.L_16:
        /*001c*/ 	.word	0x00000000
        /*0020*/ 	.short	0x0002
        /*0022*/ 	.short	0x0010
        /*0024*/ 	.byte	0x00, 0xf5, 0x21, 0x00


	//----- nvinfo : EIATTR_KPARAM_INFO
	.align		4
.L_17:
        /*0028*/ 	.byte	0x04, 0x17
        /*002a*/ 	.short	(.L_19 - .L_18)
.L_18:
        /*002c*/ 	.word	0x00000000
        /*0030*/ 	.short	0x0001
        /*0032*/ 	.short	0x0008
        /*0034*/ 	.byte	0x00, 0xf5, 0x21, 0x00


	//----- nvinfo : EIATTR_KPARAM_INFO
	.align		4
.L_19:
        /*0038*/ 	.byte	0x04, 0x17
        /*003a*/ 	.short	(.L_21 - .L_20)
.L_20:
        /*003c*/ 	.word	0x00000000
        /*0040*/ 	.short	0x0000
        /*0042*/ 	.short	0x0000
        /*0044*/ 	.byte	0x00, 0xf5, 0x21, 0x00


	//----- nvinfo : EIATTR_SPARSE_MMA_MASK
	.align		4
.L_21:
        /*0048*/ 	.byte	0x03, 0x50
        /*004a*/ 	.short	0x0000


	//----- nvinfo : EIATTR_MAXREG_COUNT
	.align		4
        /*004c*/ 	.byte	0x03, 0x1b
        /*004e*/ 	.short	0x00ff


	//----- nvinfo : EIATTR_NUM_BARRIERS
	.align		4
        /*0050*/ 	.byte	0x02, 0x4c
        /*0052*/ 	.byte	0x01
	.zero		1


	//----- nvinfo : EIATTR_MERCURY_ISA_VERSION
	.align		4
        /*0054*/ 	.byte	0x03, 0x5f
        /*0056*/ 	.short	0x0101


	//----- nvinfo : EIATTR_VRC_CTA_INIT_COUNT
	.align		4
        /*0058*/ 	.byte	0x02, 0x4a
	.zero		1
	.zero		1


	//----- nvinfo : EIATTR_EXIT_INSTR_OFFSETS
	.align		4
        /*005c*/ 	.byte	0x04, 0x1c
        /*005e*/ 	.short	(.L_23 - .L_22)


	//   ....[0]....
.L_22:
        /*0060*/ 	.word	0x00000120


	//   ....[1]....
        /*0064*/ 	.word	0x000002a0


	//----- nvinfo : EIATTR_CBANK_PARAM_SIZE
	.align		4
.L_23:
        /*0068*/ 	.byte	0x03, 0x19
        /*006a*/ 	.short	0x001c


	//----- nvinfo : EIATTR_PARAM_CBANK
	.align		4
        /*006c*/ 	.byte	0x04, 0x0a
        /*006e*/ 	.short	(.L_25 - .L_24)
	.align		4
.L_24:
        /*0070*/ 	.word	index@(.nv.constant0._Z24ray_pw_multiply_frame_v2PK6float2S1_PS_i)
        /*0074*/ 	.short	0x0380
        /*0076*/ 	.short	0x001c


	//----- nvinfo : EIATTR_SW_WAR
	.align		4
.L_25:
        /*0078*/ 	.byte	0x04, 0x36
        /*007a*/ 	.short	(.L_27 - .L_26)
.L_26:
        /*007c*/ 	.word	0x00000008
.L_27:


//--------------------- .nv.info._Z24ray_pw_multiply_frame_v1PK6float2S1_PS_i --------------------------
	.section	.nv.info._Z24ray_pw_multiply_frame_v1PK6float2S1_PS_i,"",@"SHT_CUDA_INFO"
	.sectionflags	@""
	.align	4


	//----- nvinfo : EIATTR_CUDA_API_VERSION
	.align		4
        /*0000*/ 	.byte	0x04, 0x37
        /*0002*/ 	.short	(.L_29 - .L_28)
.L_28:
        /*0004*/ 	.word	0x00000082


	//----- nvinfo : EIATTR_KPARAM_INFO
	.align		4
.L_29:
        /*0008*/ 	.byte	0x04, 0x17
        /*000a*/ 	.short	(.L_31 - .L_30)
.L_30:
        /*000c*/ 	.word	0x00000000
        /*0010*/ 	.short	0x0003
        /*0012*/ 	.short	0x0018
        /*0014*/ 	.byte	0x00, 0xf0, 0x11, 0x00


	//----- nvinfo : EIATTR_KPARAM_INFO
	.align		4
.L_31:
        /*0018*/ 	.byte	0x04, 0x17
        /*001a*/ 	.short	(.L_33 - .L_32)
.L_32:
        /*001c*/ 	.word	0x00000000
        /*0020*/ 	.short	0x0002
        /*0022*/ 	.short	0x0010
        /*0024*/ 	.byte	0x00, 0xf5, 0x21, 0x00


	//----- nvinfo : EIATTR_KPARAM_INFO
	.align		4
.L_33:
        /*0028*/ 	.byte	0x04, 0x17
        /*002a*/ 	.short	(.L_35 - .L_34)
.L_34:
        /*002c*/ 	.word	0x00000000
        /*0030*/ 	.short	0x0001
        /*0032*/ 	.short	0x0008
        /*0034*/ 	.byte	0x00, 0xf5, 0x21, 0x00


	//----- nvinfo : EIATTR_KPARAM_INFO
	.align		4
.L_35:
        /*0038*/ 	.byte	0x04, 0x17
        /*003a*/ 	.short	(.L_37 - .L_36)
.L_36:
        /*003c*/ 	.word	0x00000000
        /*0040*/ 	.short	0x0000
        /*0042*/ 	.short	0x0000
        /*0044*/ 	.byte	0x00, 0xf5, 0x21, 0x00


	//----- nvinfo : EIATTR_SPARSE_MMA_MASK
	.align		4
.L_37:
        /*0048*/ 	.byte	0x03, 0x50
        /*004a*/ 	.short	0x0000


	//----- nvinfo : EIATTR_MAXREG_COUNT
	.align		4
        /*004c*/ 	.byte	0x03, 0x1b
        /*004e*/ 	.short	0x00ff


	//----- nvinfo : EIATTR_MERCURY_ISA_VERSION
	.align		4
        /*0050*/ 	.byte	0x03, 0x5f
        /*0052*/ 	.short	0x0101


	//----- nvinfo : EIATTR_VRC_CTA_INIT_COUNT
	.align		4
        /*0054*/ 	.byte	0x02, 0x4a
	.zero		1
	.zero		1


	//----- nvinfo : EIATTR_EXIT_INSTR_OFFSETS
	.align		4
        /*0058*/ 	.byte	0x04, 0x1c
        /*005a*/ 	.short	(.L_39 - .L_38)


	//   ....[0]....
.L_38:
        /*005c*/ 	.word	0x00000060


	//   ....[1]....
        /*0060*/ 	.word	0x00000240


	//----- nvinfo : EIATTR_CBANK_PARAM_SIZE
	.align		4
.L_39:
        /*0064*/ 	.byte	0x03, 0x19
        /*0066*/ 	.short	0x001c


	//----- nvinfo : EIATTR_PARAM_CBANK
	.align		4
        /*0068*/ 	.byte	0x04, 0x0a
        /*006a*/ 	.short	(.L_41 - .L_40)
	.align		4
.L_40:
        /*006c*/ 	.word	index@(.nv.constant0._Z24ray_pw_multiply_frame_v1PK6float2S1_PS_i)
        /*0070*/ 	.short	0x0380
        /*0072*/ 	.short	0x001c


	//----- nvinfo : EIATTR_SW_WAR
	.align		4
.L_41:
        /*0074*/ 	.byte	0x04, 0x36
        /*0076*/ 	.short	(.L_43 - .L_42)
.L_42:
        /*0078*/ 	.word	0x00000008
.L_43:


//--------------------- .nv.callgraph             --------------------------
	.section	.nv.callgraph,"",@"SHT_CUDA_CALLGRAPH"
	.align	4
	.sectionentsize	8
	.align		4
        /*0000*/ 	.word	0x00000000
	.align		4
        /*0004*/ 	.word	0xffffffff
	.align		4
        /*0008*/ 	.word	0x00000000
	.align		4
        /*000c*/ 	.word	0xfffffffe
	.align		4
        /*0010*/ 	.word	0x00000000
	.align		4
        /*0014*/ 	.word	0xfffffffd
	.align		4
        /*0018*/ 	.word	0x00000000
	.align		4
        /*001c*/ 	.word	0xfffffffc


//--------------------- .text._Z24ray_pw_multiply_frame_v2PK6float2S1_PS_i --------------------------
	.section	.text._Z24ray_pw_multiply_frame_v2PK6float2S1_PS_i,"ax",@progbits
	.align	128
        .global         _Z24ray_pw_multiply_frame_v2PK6float2S1_PS_i
        .type           _Z24ray_pw_multiply_frame_v2PK6float2S1_PS_i,@function
        .size           _Z24ray_pw_multiply_frame_v2PK6float2S1_PS_i,(.L_x_2 - _Z24ray_pw_multiply_frame_v2PK6float2S1_PS_i)
        .other          _Z24ray_pw_multiply_frame_v2PK6float2S1_PS_i,@"STO_CUDA_ENTRY STV_DEFAULT"
_Z24ray_pw_multiply_frame_v2PK6float2S1_PS_i:
.text._Z24ray_pw_multiply_frame_v2PK6float2S1_PS_i:
[----:B------:R-:W-:Y:S01]  /*0000*/  LDC R1, c[0x0][0x37c] ;  /* 0x0000df00ff017b82 */ /* 0x000fe20000000800 */
[----:B------:R-:W0:Y:S07]  /*0010*/  S2R R0, SR_TID.X ;  /* 0x0000000000007919 */ /* 0x000e2e0000002100 */
[----:B------:R-:W0:Y:S01]  /*0020*/  S2UR UR4, SR_CTAID.X ;  /* 0x00000000000479c3 */ /* 0x000e220000002500 */
[----:B------:R-:W1:Y:S07]  /*0030*/  LDCU.64 UR6, c[0x0][0x358] ;  /* 0x00006b00ff0677ac */ /* 0x000e6e0008000a00 */
[----:B------:R-:W0:Y:S02]  /*0040*/  LDC R5, c[0x0][0x360] ;  /* 0x0000d800ff057b82 */ /* 0x000e240000000800 */
[----:B0-----:R-:W-:-:S05]  /*0050*/  IMAD R4, R5, UR4, R0 ;  /* 0x0000000405047c24 */ /* 0x001fca000f8e0200 */
[----:B------:R-:W-:-:S13]  /*0060*/  ISETP.GT.AND P0, PT, R4, 0xfff, PT ;  /* 0x00000fff0400780c */ /* 0x000fda0003f04270 */
[----:B------:R-:W0:Y:S08]  /*0070*/  @!P0 LDC R7, c[0x0][0x398] ;  /* 0x0000e600ff078b82 */ /* 0x000e300000000800 */
[----:B------:R-:W2:Y:S01]  /*0080*/  @!P0 LDC.64 R2, c[0x0][0x388] ;  /* 0x0000e200ff028b82 */ /* 0x000ea20000000a00 */
[----:B0-----:R-:W-:-:S04]  /*0090*/  @!P0 IMAD R7, R7, 0x1000, R4 ;  /* 0x0000100007078824 */ /* 0x001fc800078e0204 */
[----:B--2---:R-:W-:-:S06]  /*00a0*/  @!P0 IMAD.WIDE R2, R7, 0x8, R2 ;  /* 0x0000000807028825 */ /* 0x004fcc00078e0202 */
[----:B-1----:R-:W2:Y:S01]  /*00b0*/  @!P0 LDG.E.64 R2, desc[UR6][R2.64] ;  /* 0x0000000602028981 */ /* 0x002ea2000c1e1b00 */
[----:B------:R-:W0:Y:S01]  /*00c0*/  S2UR UR5, SR_CgaCtaId ;  /* 0x00000000000579c3 */ /* 0x000e220000008800 */
[----:B------:R-:W-:Y:S02]  /*00d0*/  UMOV UR4, 0x400 ;  /* 0x0000040000047882 */ /* 0x000fe40000000000 */
[----:B0-----:R-:W-:-:S06]  /*00e0*/  ULEA UR4, UR5, UR4, 0x18 ;  /* 0x0000000405047291 */ /* 0x001fcc000f8ec0ff */
[----:B------:R-:W-:-:S05]  /*00f0*/  LEA R0, R0, UR4, 0x3 ;  /* 0x0000000400007c11 */ /* 0x000fca000f8e18ff */
[----:B--2---:R0:W-:Y:S01]  /*0100*/  @!P0 STS.64 [R0], R2 ;  /* 0x0000000200008388 */ /* 0x0041e20000000a00 */
[----:B------:R-:W-:Y:S06]  /*0110*/  BAR.SYNC.DEFER_BLOCKING 0x0 ;  /* 0x0000000000007b1d */ /* 0x000fec0000010000 */
[----:B------:R-:W-:Y:S05]  /*0120*/  @P0 EXIT ;  /* 0x000000000000094d */ /* 0x000fea0003800000 */
[----:B0-----:R-:W0:Y:S01]  /*0130*/  S2R R3, SR_CTAID.Y ;  /* 0x0000000000037919 */ /* 0x001e220000002600 */
[----:B------:R-:W1:Y:S01]  /*0140*/  LDC R2, c[0x0][0x398] ;  /* 0x0000e600ff027b82 */ /* 0x000e620000000800 */
[----:B------:R-:W-:Y:S01]  /*0150*/  SHF.R.S32.HI R5, RZ, 0x1f, R4 ;  /* 0x0000001fff057819 */ /* 0x000fe20000011404 */
[----:B------:R-:W2:Y:S01]  /*0160*/  LDCU.64 UR4, c[0x0][0x380] ;  /* 0x00007000ff0477ac */ /* 0x000ea20008000a00 */
[----:B------:R-:W3:Y:S01]  /*0170*/  LDS.64 R6, [R0] ;  /* 0x0000000000067984 */ /* 0x000ee20000000a00 */
[----:B0-----:R-:W-:-:S04]  /*0180*/  IMAD R3, R3, 0x14, RZ ;  /* 0x0000001403037824 */ /* 0x001fc800078e02ff */
[----:B------:R-:W-:Y:S01]  /*0190*/  IMAD.WIDE.U32 R4, R3, 0x1000, R4 ;  /* 0x0000100003047825 */ /* 0x000fe200078e0004 */
[----:B-1----:R-:W-:-:S04]  /*01a0*/  SHF.L.U32 R3, R2, 0xc, RZ ;  /* 0x0000000c02037819 */ /* 0x002fc800000006ff */
[----:B------:R-:W-:-:S04]  /*01b0*/  IADD3 R2, P0, PT, R3, R4, RZ ;  /* 0x0000000403027210 */ /* 0x000fc80007f1e0ff */
[----:B------:R-:W-:Y:S01]  /*01c0*/  LEA.HI.X.SX32 R5, R3, R5, 0x1, P0 ;  /* 0x0000000503057211 */ /* 0x000fe200000f0eff */
[----:B------:R-:W-:-:S03]  /*01d0*/  IMAD.SHL.U32 R4, R2, 0x8, RZ ;  /* 0x0000000802047824 */ /* 0x000fc600078e00ff */
[----:B------:R-:W-:Y:S02]  /*01e0*/  SHF.L.U64.HI R5, R2, 0x3, R5 ;  /* 0x0000000302057819 */ /* 0x000fe40000010205 */
[----:B--2---:R-:W-:-:S04]  /*01f0*/  IADD3 R2, P0, PT, R4, UR4, RZ ;  /* 0x0000000404027c10 */ /* 0x004fc8000ff1e0ff */
[----:B------:R-:W-:Y:S01]  /*0200*/  IADD3.X R3, PT, PT, R5, UR5, RZ, P0, !PT ;  /* 0x0000000505037c10 */ /* 0x000fe200087fe4ff */
[----:B------:R-:W0:Y:S05]  /*0210*/  LDCU.64 UR4, c[0x0][0x390] ;  /* 0x00007200ff0477ac */ /* 0x000e2a0008000a00 */
[----:B------:R-:W3:Y:S01]  /*0220*/  LDG.E.64 R2, desc[UR6][R2.64] ;  /* 0x0000000602027981 */ /* 0x000ee2000c1e1b00 */
[----:B0-----:R-:W-:-:S04]  /*0230*/  IADD3 R4, P0, PT, R4, UR4, RZ ;  /* 0x0000000404047c10 */ /* 0x001fc8000ff1e0ff */
[----:B------:R-:W-:Y:S01]  /*0240*/  IADD3.X R5, PT, PT, R5, UR5, RZ, P0, !PT ;  /* 0x0000000505057c10 */ /* 0x000fe200087fe4ff */
[-C--:B---3--:R-:W-:Y:S01]  /*0250*/  FMUL R9, R3, R7.reuse ;  /* 0x0000000703097220 */ /* 0x088fe20000400000 */
[----:B------:R-:W-:-:S03]  /*0260*/  FMUL R10, R2, R7 ;  /* 0x00000007020a7220 */ /* 0x000fc60000400000 */
[-C--:B------:R-:W-:Y:S01]  /*0270*/  FFMA R8, R2, R6.reuse, -R9 ;  /* 0x0000000602087223 */ /* 0x080fe20000000809 */
[----:B------:R-:W-:-:S05]  /*0280*/  FFMA R9, R3, R6, R10 ;  /* 0x0000000603097223 */ /* 0x000fca000000000a */
[----:B------:R-:W-:Y:S01]  /*0290*/  STG.E.64 desc[UR6][R4.64], R8 ;  /* 0x0000000804007986 */ /* 0x000fe2000c101b06 */
[----:B------:R-:W-:Y:S05]  /*02a0*/  EXIT ;  /* 0x000000000000794d */ /* 0x000fea0003800000 */
.L_x_0:
[----:B------:R-:W-:-:S00]  /*02b0*/  BRA `(.L_x_0) ;  /* 0xfffffffc00fc7947 */ /* 0x000fc0000383ffff */
[----:B------:R-:W-:-:S00]  /*02c0*/  NOP ;  /* 0x0000000000007918 */ /* 0x000fc00000000000 */
        /* <DEDUP_REMOVED lines=11> */
.L_x_2:


//--------------------- .text._Z24ray_pw_multiply_frame_v1PK6float2S1_PS_i --------------------------
	.section	.text._Z24ray_pw_multiply_frame_v1PK6float2S1_PS_i,"ax",@progbits
	.align	128
        .global         _Z24ray_pw_multiply_frame_v1PK6float2S1_PS_i
        .type           _Z24ray_pw_multiply_frame_v1PK6float2S1_PS_i,@function
        .size           _Z24ray_pw_multiply_frame_v1PK6float2S1_PS_i,(.L_x_3 - _Z24ray_pw_multiply_frame_v1PK6float2S1_PS_i)
        .other          _Z24ray_pw_multiply_frame_v1PK6float2S1_PS_i,@"STO_CUDA_ENTRY STV_DEFAULT"
_Z24ray_pw_multiply_frame_v1PK6float2S1_PS_i:
.text._Z24ray_pw_multiply_frame_v1PK6float2S1_PS_i:
[----:B------:R-:W-:Y:S01]  /*0000*/  LDC R1, c[0x0][0x37c] ;  /* 0x0000df00ff017b82 */ /* 0x000fe20000000800 */
[----:B------:R-:W0:Y:S07]  /*0010*/  S2R R2, SR_TID.X ;  /* 0x0000000000027919 */ /* 0x000e2e0000002100 */
[----:B------:R-:W0:Y:S08]  /*0020*/  S2UR UR4, SR_CTAID.X ;  /* 0x00000000000479c3 */ /* 0x000e300000002500 */
[----:B------:R-:W0:Y:S02]  /*0030*/  LDC R3, c[0x0][0x360] ;  /* 0x0000d800ff037b82 */ /* 0x000e240000000800 */
[----:B0-----:R-:W-:-:S05]  /*0040*/  IMAD R2, R3, UR4, R2 ;  /* 0x0000000403027c24 */ /* 0x001fca000f8e0202 */
[----:B------:R-:W-:-:S13]  /*0050*/  ISETP.GT.AND P0, PT, R2, 0xfff, PT ;  /* 0x00000fff0200780c */ /* 0x000fda0003f04270 */
[----:B------:R-:W-:Y:S05]  /*0060*/  @P0 EXIT ;  /* 0x000000000000094d */ /* 0x000fea0003800000 */
[----:B------:R-:W0:Y:S01]  /*0070*/  S2R R5, SR_CTAID.Y ;  /* 0x0000000000057919 */ /* 0x000e220000002600 */
[----:B------:R-:W1:Y:S01]  /*0080*/  LDCU UR4, c[0x0][0x398] ;  /* 0x00007300ff0477ac */ /* 0x000e620008000800 */
[----:B------:R-:W-:Y:S01]  /*0090*/  SHF.R.S32.HI R3, RZ, 0x1f, R2 ;  /* 0x0000001fff037819 */ /* 0x000fe20000011402 */
[----:B------:R-:W2:Y:S01]  /*00a0*/  LDCU.128 UR8, c[0x0][0x380] ;  /* 0x00007000ff0877ac */ /* 0x000ea20008000c00 */
[----:B------:R-:W3:Y:S01]  /*00b0*/  LDCU.64 UR6, c[0x0][0x358] ;  /* 0x00006b00ff0677ac */ /* 0x000ee20008000a00 */
[----:B-1----:R-:W-:-:S04]  /*00c0*/  USHF.L.U32 UR4, UR4, 0xc, URZ ;  /* 0x0000000c04047899 */ /* 0x002fc800080006ff */
[----:B------:R-:W-:Y:S02]  /*00d0*/  USHF.R.S32.HI UR5, URZ, 0x1f, UR4 ;  /* 0x0000001fff057899 */ /* 0x000fe40008011404 */
[----:B------:R-:W-:Y:S01]  /*00e0*/  IADD3 R0, P0, PT, R2, UR4, RZ ;  /* 0x0000000402007c10 */ /* 0x000fe2000ff1e0ff */
[----:B0-----:R-:W-:-:S04]  /*00f0*/  IMAD R5, R5, 0x14, RZ ;  /* 0x0000001405057824 */ /* 0x001fc800078e02ff */
[----:B------:R-:W-:Y:S01]  /*0100*/  IMAD.WIDE.U32 R4, R5, 0x1000, R2 ;  /* 0x0000100005047825 */ /* 0x000fe200078e0002 */
[----:B------:R-:W-:Y:S02]  /*0110*/  IADD3.X R3, PT, PT, R3, UR5, RZ, P0, !PT ;  /* 0x0000000503037c10 */ /* 0x000fe400087fe4ff */
[----:B------:R-:W-:-:S04]  /*0120*/  IADD3 R7, P1, PT, R4, UR4, RZ ;  /* 0x0000000404077c10 */ /* 0x000fc8000ff3e0ff */
[----:B------:R-:W-:Y:S01]  /*0130*/  IADD3.X R2, PT, PT, R5, UR5, RZ, P1, !PT ;  /* 0x0000000505027c10 */ /* 0x000fe20008ffe4ff */
[C---:B------:R-:W-:Y:S01]  /*0140*/  IMAD.SHL.U32 R6, R7.reuse, 0x8, RZ ;  /* 0x0000000807067824 */ /* 0x040fe200078e00ff */
[----:B--2---:R-:W-:Y:S01]  /*0150*/  LEA R4, P1, R0, UR10, 0x3 ;  /* 0x0000000a00047c11 */ /* 0x004fe2000f8218ff */
[----:B------:R-:W0:Y:S01]  /*0160*/  LDCU.64 UR4, c[0x0][0x390] ;  /* 0x00007200ff0477ac */ /* 0x000e220008000a00 */
[----:B------:R-:W-:Y:S02]  /*0170*/  SHF.L.U64.HI R7, R7, 0x3, R2 ;  /* 0x0000000307077819 */ /* 0x000fe40000010202 */
[----:B------:R-:W-:Y:S02]  /*0180*/  IADD3 R2, P0, PT, R6, UR8, RZ ;  /* 0x0000000806027c10 */ /* 0x000fe4000ff1e0ff */
[----:B------:R-:W-:Y:S02]  /*0190*/  LEA.HI.X R5, R0, UR11, R3, 0x3, P1 ;  /* 0x0000000b00057c11 */ /* 0x000fe400088f1c03 */
[----:B------:R-:W-:-:S04]  /*01a0*/  IADD3.X R3, PT, PT, R7, UR9, RZ, P0, !PT ;  /* 0x0000000907037c10 */ /* 0x000fc800087fe4ff */
[----:B---3--:R-:W2:Y:S04]  /*01b0*/  LDG.E.64 R4, desc[UR6][R4.64] ;  /* 0x0000000604047981 */ /* 0x008ea8000c1e1b00 */
[----:B------:R-:W2:Y:S01]  /*01c0*/  LDG.E.64 R2, desc[UR6][R2.64] ;  /* 0x0000000602027981 */ /* 0x000ea2000c1e1b00 */
[----:B0-----:R-:W-:-:S04]  /*01d0*/  IADD3 R6, P0, PT, R6, UR4, RZ ;  /* 0x0000000406067c10 */ /* 0x001fc8000ff1e0ff */
[----:B------:R-:W-:Y:S01]  /*01e0*/  IADD3.X R7, PT, PT, R7, UR5, RZ, P0, !PT ;  /* 0x0000000507077c10 */ /* 0x000fe200087fe4ff */
[-C--:B--2---:R-:W-:Y:S01]  /*01f0*/  FMUL R9, R3, R5.reuse ;  /* 0x0000000503097220 */ /* 0x084fe20000400000 */
[----:B------:R-:W-:-:S03]  /*0200*/  FMUL R0, R2, R5 ;  /* 0x0000000502007220 */ /* 0x000fc60000400000 */
[-C--:B------:R-:W-:Y:S01]  /*0210*/  FFMA R8, R2, R4.reuse, -R9 ;  /* 0x0000000402087223 */ /* 0x080fe20000000809 */
[----:B------:R-:W-:-:S05]  /*0220*/  FFMA R9, R3, R4, R0 ;  /* 0x0000000403097223 */ /* 0x000fca0000000000 */
[----:B------:R-:W-:Y:S01]  /*0230*/  STG.E.64 desc[UR6][R6.64], R8 ;  /* 0x0000000806007986 */ /* 0x000fe2000c101b06 */
[----:B------:R-:W-:Y:S05]  /*0240*/  EXIT ;  /* 0x000000000000794d */ /* 0x000fea0003800000 */
.L_x_1:
        /* <DEDUP_REMOVED lines=11> */
.L_x_3:


//--------------------- .nv.shared._Z24ray_pw_multiply_frame_v2PK6float2S1_PS_i --------------------------
	.section	.nv.shared._Z24ray_pw_multiply_frame_v2PK6float2S1_PS_i,"aw",@nobits
	.sectionflags	@""
	.align	8
.nv.shared._Z24ray_pw_multiply_frame_v2PK6float2S1_PS_i:
	.zero		3072


//--------------------- .nv.shared.reserved.0     --------------------------
	.section	.nv.shared.reserved.0,"aw",@nobits
	.weak		__nv_reservedSMEM_offset_0_alias
	.size		__nv_reservedSMEM_offset_0_alias, 0, 64
	.other		__nv_reservedSMEM_offset_0_alias,@"STO_CUDA_RESERVED_SHARED STV_DEFAULT"
__nv_reservedSMEM_offset_0_alias:
	.zero		0
	.zero		64


//--------------------- .nv.constant0._Z24ray_pw_multiply_frame_v2PK6float2S1_PS_i --------------------------
	.section	.nv.constant0._Z24ray_pw_multiply_frame_v2PK6float2S1_PS_i,"a",@progbits
	.sectionflags	@""
	.align	4
.nv.constant0._Z24ray_pw_multiply_frame_v2PK6float2S1_PS_i:
	.zero		924


//--------------------- .nv.constant0._Z24ray_pw_multiply_frame_v1PK6float2S1_PS_i --------------------------
	.section	.nv.constant0._Z24ray_pw_multiply_frame_v1PK6float2S1_PS_i,"a",@progbits
	.sectionflags	@""
	.align	4
.nv.constant0._Z24ray_pw_multiply_frame_v1PK6float2S1_PS_i:
	.zero		924


//--------------------- SYMBOLS --------------------------

	.type		.nv.reservedSmem.offset0,@object
	.size		.nv.reservedSmem.offset0,0x4
	.type		.nv.reservedSmem.cap,@object
	.size		.nv.reservedSmem.cap,0x4
